//
// Generated by NVIDIA NVVM Compiler
//
// Compiler Build ID: CL-36424714
// Cuda compilation tools, release 13.0, V13.0.88
// Based on NVVM 20.0.0
//

.version 9.0
.target sm_100
.address_size 64

	// .globl	_Z9odd_countiPiS_

.visible .entry _Z9odd_countiPiS_(
	.param .u32 _Z9odd_countiPiS__param_0,
	.param .u64 .ptr .align 1 _Z9odd_countiPiS__param_1,
	.param .u64 .ptr .align 1 _Z9odd_countiPiS__param_2
)
{
	.reg .pred 	%p<12>;
	.reg .b32 	%r<42>;
	.reg .b64 	%rd<19>;

	ld.param.u32 	%r14, [_Z9odd_countiPiS__param_0];
	ld.param.u64 	%rd7, [_Z9odd_countiPiS__param_1];
	ld.param.u64 	%rd8, [_Z9odd_countiPiS__param_2];
	cvta.to.global.u64 	%rd1, %rd8;
	cvta.to.global.u64 	%rd2, %rd7;
	mov.u32 	%r41, %tid.x;
	mov.u32 	%r2, %ntid.x;
	setp.ge.s32 	%p1, %r41, %r14;
	@%p1 bra 	$L__BB0_16;
	add.s32 	%r15, %r41, %r2;
	max.u32 	%r16, %r14, %r15;
	setp.lt.u32 	%p2, %r15, %r14;
	selp.u32 	%r17, 1, 0, %p2;
	add.s32 	%r18, %r15, %r17;
	sub.s32 	%r19, %r16, %r18;
	div.u32 	%r20, %r19, %r2;
	add.s32 	%r3, %r20, %r17;
	and.b32  	%r21, %r3, 3;
	setp.eq.s32 	%p3, %r21, 3;
	@%p3 bra 	$L__BB0_6;
	add.s32 	%r22, %r3, 1;
	and.b32  	%r23, %r22, 3;
	mul.wide.u32 	%rd9, %r41, 4;
	add.s64 	%rd18, %rd2, %rd9;
	mul.wide.u32 	%rd4, %r2, 4;
	neg.s32 	%r39, %r23;
	mad.lo.s32 	%r41, %r2, %r23, %r41;
$L__BB0_3:
	.pragma "nounroll";
	ld.global.u32 	%r24, [%rd18];
	and.b32  	%r25, %r24, -2147483647;
	setp.ne.s32 	%p4, %r25, 1;
	@%p4 bra 	$L__BB0_5;
	atom.global.add.u32 	%r26, [%rd1], 1;
$L__BB0_5:
	add.s64 	%rd18, %rd18, %rd4;
	add.s32 	%r39, %r39, 1;
	setp.ne.s32 	%p5, %r39, 0;
	@%p5 bra 	$L__BB0_3;
$L__BB0_6:
	setp.lt.u32 	%p6, %r3, 3;
	@%p6 bra 	$L__BB0_16;
$L__BB0_7:
	mul.wide.u32 	%rd10, %r41, 4;
	add.s64 	%rd11, %rd2, %rd10;
	ld.global.u32 	%r27, [%rd11];
	and.b32  	%r28, %r27, -2147483647;
	setp.ne.s32 	%p7, %r28, 1;
	@%p7 bra 	$L__BB0_9;
	atom.global.add.u32 	%r29, [%rd1], 1;
$L__BB0_9:
	add.s32 	%r10, %r41, %r2;
	mul.wide.u32 	%rd12, %r10, 4;
	add.s64 	%rd13, %rd2, %rd12;
	ld.global.u32 	%r30, [%rd13];
	and.b32  	%r31, %r30, -2147483647;
	setp.ne.s32 	%p8, %r31, 1;
	@%p8 bra 	$L__BB0_11;
	atom.global.add.u32 	%r32, [%rd1], 1;
$L__BB0_11:
	add.s32 	%r11, %r10, %r2;
	mul.wide.u32 	%rd14, %r11, 4;
	add.s64 	%rd15, %rd2, %rd14;
	ld.global.u32 	%r33, [%rd15];
	and.b32  	%r34, %r33, -2147483647;
	setp.ne.s32 	%p9, %r34, 1;
	@%p9 bra 	$L__BB0_13;
	atom.global.add.u32 	%r35, [%rd1], 1;
$L__BB0_13:
	add.s32 	%r12, %r11, %r2;
	mul.wide.u32 	%rd16, %r12, 4;
	add.s64 	%rd17, %rd2, %rd16;
	ld.global.u32 	%r36, [%rd17];
	and.b32  	%r37, %r36, -2147483647;
	setp.ne.s32 	%p10, %r37, 1;
	@%p10 bra 	$L__BB0_15;
	atom.global.add.u32 	%r38, [%rd1], 1;
$L__BB0_15:
	add.s32 	%r41, %r12, %r2;
	setp.lt.s32 	%p11, %r41, %r14;
	@%p11 bra 	$L__BB0_7;
$L__BB0_16:
	ret;

}
	// .globl	_Z14fill_odd_arrayiPiS_
.visible .entry _Z14fill_odd_arrayiPiS_(
	.param .u32 _Z14fill_odd_arrayiPiS__param_0,
	.param .u64 .ptr .align 1 _Z14fill_odd_arrayiPiS__param_1,
	.param .u64 .ptr .align 1 _Z14fill_odd_arrayiPiS__param_2
)
{
	.reg .pred 	%p<12>;
	.reg .b32 	%r<37>;
	.reg .b64 	%rd<28>;

	ld.param.u32 	%r19, [_Z14fill_odd_arrayiPiS__param_0];
	ld.param.u64 	%rd7, [_Z14fill_odd_arrayiPiS__param_1];
	ld.param.u64 	%rd8, [_Z14fill_odd_arrayiPiS__param_2];
	cvta.to.global.u64 	%rd1, %rd8;
	cvta.to.global.u64 	%rd2, %rd7;
	mov.u32 	%r36, %tid.x;
	mov.u32 	%r2, %ntid.x;
	setp.ge.s32 	%p1, %r36, %r19;
	@%p1 bra 	$L__BB1_16;
	add.s32 	%r20, %r36, %r2;
	max.u32 	%r21, %r19, %r20;
	setp.lt.u32 	%p2, %r20, %r19;
	selp.u32 	%r22, 1, 0, %p2;
	add.s32 	%r23, %r20, %r22;
	sub.s32 	%r24, %r21, %r23;
	div.u32 	%r25, %r24, %r2;
	add.s32 	%r3, %r25, %r22;
	and.b32  	%r26, %r3, 3;
	setp.eq.s32 	%p3, %r26, 3;
	@%p3 bra 	$L__BB1_6;
	add.s32 	%r27, %r3, 1;
	and.b32  	%r28, %r27, 3;
	mul.wide.u32 	%rd27, %r36, 4;
	mul.wide.u32 	%rd4, %r2, 4;
	neg.s32 	%r34, %r28;
	mad.lo.s32 	%r36, %r2, %r28, %r36;
$L__BB1_3:
	.pragma "nounroll";
	add.s64 	%rd9, %rd2, %rd27;
	ld.global.u32 	%r7, [%rd9];
	and.b32  	%r29, %r7, -2147483647;
	setp.ne.s32 	%p4, %r29, 1;
	@%p4 bra 	$L__BB1_5;
	add.s64 	%rd10, %rd1, %rd27;
	st.global.u32 	[%rd10], %r7;
$L__BB1_5:
	add.s64 	%rd27, %rd27, %rd4;
	add.s32 	%r34, %r34, 1;
	setp.ne.s32 	%p5, %r34, 0;
	@%p5 bra 	$L__BB1_3;
$L__BB1_6:
	setp.lt.u32 	%p6, %r3, 3;
	@%p6 bra 	$L__BB1_16;
$L__BB1_7:
	mul.wide.u32 	%rd11, %r36, 4;
	add.s64 	%rd12, %rd2, %rd11;
	ld.global.u32 	%r11, [%rd12];
	and.b32  	%r30, %r11, -2147483647;
	setp.ne.s32 	%p7, %r30, 1;
	@%p7 bra 	$L__BB1_9;
	add.s64 	%rd14, %rd1, %rd11;
	st.global.u32 	[%rd14], %r11;
$L__BB1_9:
	add.s32 	%r12, %r36, %r2;
	mul.wide.u32 	%rd15, %r12, 4;
	add.s64 	%rd16, %rd2, %rd15;
	ld.global.u32 	%r13, [%rd16];
	and.b32  	%r31, %r13, -2147483647;
	setp.ne.s32 	%p8, %r31, 1;
	@%p8 bra 	$L__BB1_11;
	add.s64 	%rd18, %rd1, %rd15;
	st.global.u32 	[%rd18], %r13;
$L__BB1_11:
	add.s32 	%r14, %r12, %r2;
	mul.wide.u32 	%rd19, %r14, 4;
	add.s64 	%rd20, %rd2, %rd19;
	ld.global.u32 	%r15, [%rd20];
	and.b32  	%r32, %r15, -2147483647;
	setp.ne.s32 	%p9, %r32, 1;
	@%p9 bra 	$L__BB1_13;
	add.s64 	%rd22, %rd1, %rd19;
	st.global.u32 	[%rd22], %r15;
$L__BB1_13:
	add.s32 	%r16, %r14, %r2;
	mul.wide.u32 	%rd23, %r16, 4;
	add.s64 	%rd24, %rd2, %rd23;
	ld.global.u32 	%r17, [%rd24];
	and.b32  	%r33, %r17, -2147483647;
	setp.ne.s32 	%p10, %r33, 1;
	@%p10 bra 	$L__BB1_15;
	add.s64 	%rd26, %rd1, %rd23;
	st.global.u32 	[%rd26], %r17;
$L__BB1_15:
	add.s32 	%r36, %r16, %r2;
	setp.lt.s32 	%p11, %r36, %r19;
	@%p11 bra 	$L__BB1_7;
$L__BB1_16:
	ret;

}


// ===== COMPILED SASS (sm_100) =====

	.target	sm_100

	.elftype	@"ET_EXEC"


//--------------------- .note.nv.tkinfo           --------------------------
	.section	.note.nv.tkinfo,"",@"SHT_NOTE"
	.sectionflags	@"SHF_NOTE_NV_TKINFO"
	.tkinfo
        /*0018*/ 	.word	0x00000002
        /*0030*/ 	.string	""
        /*0030*/ 	.string	"ptxas"
        /*0030*/ 	.string	"Cuda compilation tools, release 13.0, V13.0.88"
        /*0030*/ 	.string	"Build cuda_13.0.r13.0/compiler.36424714_0"
        /*0030*/ 	.string	"-arch sm_100 -m 64 "



//--------------------- .note.nv.cuinfo           --------------------------
	.section	.note.nv.cuinfo,"",@"SHT_NOTE"
	.sectionflags	@"SHF_NOTE_NV_CUINFO"
        /*0018*/ 	.short	0x0002
        /*001a*/ 	.short	0x0064
        /*001c*/ 	.short	0x0082
	.zero		2


//--------------------- .nv.info                  --------------------------
	.section	.nv.info,"",@"SHT_CUDA_INFO"
	.align	4


	//----- nvinfo : EIATTR_REGCOUNT
	.align		4
        /*0000*/ 	.byte	0x04, 0x2f
        /*0002*/ 	.short	(.L_1 - .L_0)
	.align		4
.L_0:
        /*0004*/ 	.word	index@(_Z9odd_countiPiS_)
        /*0008*/ 	.word	0x0000000e


	//----- nvinfo : EIATTR_FRAME_SIZE
	.align		4
.L_1:
        /*000c*/ 	.byte	0x04, 0x11
        /*000e*/ 	.short	(.L_3 - .L_2)
	.align		4
.L_2:
        /*0010*/ 	.word	index@(_Z9odd_countiPiS_)
        /*0014*/ 	.word	0x00000000


	//----- nvinfo : EIATTR_REGCOUNT
	.align		4
.L_3:
        /*0018*/ 	.byte	0x04, 0x2f
        /*001a*/ 	.short	(.L_5 - .L_4)
	.align		4
.L_4:
        /*001c*/ 	.word	index@(_Z14fill_odd_arrayiPiS_)
        /*0020*/ 	.word	0x00000014


	//----- nvinfo : EIATTR_FRAME_SIZE
	.align		4
.L_5:
        /*0024*/ 	.byte	0x04, 0x11
        /*0026*/ 	.short	(.L_7 - .L_6)
	.align		4
.L_6:
        /*0028*/ 	.word	index@(_Z14fill_odd_arrayiPiS_)
        /*002c*/ 	.word	0x00000000


	//----- nvinfo : EIATTR_MIN_STACK_SIZE
	.align		4
.L_7:
        /*0030*/ 	.byte	0x04, 0x12
        /*0032*/ 	.short	(.L_9 - .L_8)
	.align		4
.L_8:
        /*0034*/ 	.word	index@(_Z14fill_odd_arrayiPiS_)
        /*0038*/ 	.word	0x00000000


	//----- nvinfo : EIATTR_MIN_STACK_SIZE
	.align		4
.L_9:
        /*003c*/ 	.byte	0x04, 0x12
        /*003e*/ 	.short	(.L_11 - .L_10)
	.align		4
.L_10:
        /*0040*/ 	.word	index@(_Z9odd_countiPiS_)
        /*0044*/ 	.word	0x00000000
.L_11:


//--------------------- .nv.compat                --------------------------
	.section	.nv.compat,"",@"SHT_CUDA_COMPAT_INFO"
	.align	4
        /*0000*/ 	.byte	0x02, 0x09, 0x00, 0x00, 0x02, 0x02, 0x01, 0x00, 0x02, 0x05, 0x05, 0x00, 0x03, 0x07, 0x01, 0x01
        /*0010*/ 	.byte	0x02, 0x03, 0x00, 0x00, 0x02, 0x06, 0x01, 0x00, 0x04, 0x0b, 0x08, 0x00, 0x09, 0x00, 0x00, 0x00
        /*0020*/ 	.byte	0x00, 0x00, 0x00, 0x00


//--------------------- .nv.info._Z14fill_odd_arrayiPiS_ --------------------------
	.section	.nv.info._Z14fill_odd_arrayiPiS_,"",@"SHT_CUDA_INFO"
	.sectionflags	@""
	.align	4


	//----- nvinfo : EIATTR_CUDA_API_VERSION
	.align		4
        /*0000*/ 	.byte	0x04, 0x37
        /*0002*/ 	.short	(.L_13 - .L_12)
.L_12:
        /*0004*/ 	.word	0x00000082


	//----- nvinfo : EIATTR_KPARAM_INFO
	.align		4
.L_13:
        /*0008*/ 	.byte	0x04, 0x17
        /*000a*/ 	.short	(.L_15 - .L_14)
.L_14:
        /*000c*/ 	.word	0x00000000
        /*0010*/ 	.short	0x0002
        /*0012*/ 	.short	0x0010
        /*0014*/ 	.byte	0x00, 0xf5, 0x21, 0x00


	//----- nvinfo : EIATTR_KPARAM_INFO
	.align		4
.L_15:
        /*0018*/ 	.byte	0x04, 0x17
        /*001a*/ 	.short	(.L_17 - .L_16)
.L_16:
        /*001c*/ 	.word	0x00000000
        /*0020*/ 	.short	0x0001
        /*0022*/ 	.short	0x0008
        /*0024*/ 	.byte	0x00, 0xf5, 0x21, 0x00


	//----- nvinfo : EIATTR_KPARAM_INFO
	.align		4
.L_17:
        /*0028*/ 	.byte	0x04, 0x17
        /*002a*/ 	.short	(.L_19 - .L_18)
.L_18:
        /*002c*/ 	.word	0x00000000
        /*0030*/ 	.short	0x0000
        /*0032*/ 	.short	0x0000
        /*0034*/ 	.byte	0x00, 0xf0, 0x11, 0x00


	//----- nvinfo : EIATTR_SPARSE_MMA_MASK
	.align		4
.L_19:
        /*0038*/ 	.byte	0x03, 0x50
        /*003a*/ 	.short	0x0000


	//----- nvinfo : EIATTR_MAXREG_COUNT
	.align		4
        /*003c*/ 	.byte	0x03, 0x1b
        /*003e*/ 	.short	0x00ff


	//----- nvinfo : EIATTR_MERCURY_ISA_VERSION
	.align		4
        /*0040*/ 	.byte	0x03, 0x5f
        /*0042*/ 	.short	0x0101


	//----- nvinfo : EIATTR_VRC_CTA_INIT_COUNT
	.align		4
        /*0044*/ 	.byte	0x02, 0x4a
	.zero		1
	.zero		1


	//----- nvinfo : EIATTR_EXIT_INSTR_OFFSETS
	.align		4
        /*0048*/ 	.byte	0x04, 0x1c
        /*004a*/ 	.short	(.L_21 - .L_20)


	//   ....[0]....
.L_20:
        /*004c*/ 	.word	0x00000050


	//   ....[1]....
        /*0050*/ 	.word	0x000003a0


	//   ....[2]....
        /*0054*/ 	.word	0x000005d0


	//----- nvinfo : EIATTR_CRS_STACK_SIZE
	.align		4
.L_21:
        /*0058*/ 	.byte	0x04, 0x1e
        /*005a*/ 	.short	(.L_23 - .L_22)
.L_22:
        /*005c*/ 	.word	0x00000000


	//----- nvinfo : EIATTR_CBANK_PARAM_SIZE
	.align		4
.L_23:
        /*0060*/ 	.byte	0x03, 0x19
        /*0062*/ 	.short	0x0018


	//----- nvinfo : EIATTR_PARAM_CBANK
	.align		4
        /*0064*/ 	.byte	0x04, 0x0a
        /*0066*/ 	.short	(.L_25 - .L_24)
	.align		4
.L_24:
        /*0068*/ 	.word	index@(.nv.constant0._Z14fill_odd_arrayiPiS_)
        /*006c*/ 	.short	0x0380
        /*006e*/ 	.short	0x0018


	//----- nvinfo : EIATTR_SW_WAR
	.align		4
.L_25:
        /*0070*/ 	.byte	0x04, 0x36
        /*0072*/ 	.short	(.L_27 - .L_26)
.L_26:
        /*0074*/ 	.word	0x00000008
.L_27:


//--------------------- .nv.info._Z9odd_countiPiS_ --------------------------
	.section	.nv.info._Z9odd_countiPiS_,"",@"SHT_CUDA_INFO"
	.sectionflags	@""
	.align	4


	//----- nvinfo : EIATTR_CUDA_API_VERSION
	.align		4
        /*0000*/ 	.byte	0x04, 0x37
        /*0002*/ 	.short	(.L_29 - .L_28)
.L_28:
        /*0004*/ 	.word	0x00000082


	//----- nvinfo : EIATTR_KPARAM_INFO
	.align		4
.L_29:
        /*0008*/ 	.byte	0x04, 0x17
        /*000a*/ 	.short	(.L_31 - .L_30)
.L_30:
        /*000c*/ 	.word	0x00000000
        /*0010*/ 	.short	0x0002
        /*0012*/ 	.short	0x0010
        /*0014*/ 	.byte	0x00, 0xf5, 0x21, 0x00


	//----- nvinfo : EIATTR_KPARAM_INFO
	.align		4
.L_31:
        /*0018*/ 	.byte	0x04, 0x17
        /*001a*/ 	.short	(.L_33 - .L_32)
.L_32:
        /*001c*/ 	.word	0x00000000
        /*0020*/ 	.short	0x0001
        /*0022*/ 	.short	0x0008
        /*0024*/ 	.byte	0x00, 0xf5, 0x21, 0x00


	//----- nvinfo : EIATTR_KPARAM_INFO
	.align		4
.L_33:
        /*0028*/ 	.byte	0x04, 0x17
        /*002a*/ 	.short	(.L_35 - .L_34)
.L_34:
        /*002c*/ 	.word	0x00000000
        /*0030*/ 	.short	0x0000
        /*0032*/ 	.short	0x0000
        /*0034*/ 	.byte	0x00, 0xf0, 0x11, 0x00


	//----- nvinfo : EIATTR_SPARSE_MMA_MASK
	.align		4
.L_35:
        /*0038*/ 	.byte	0x03, 0x50
        /*003a*/ 	.short	0x0000


	//----- nvinfo : EIATTR_MAXREG_COUNT
	.align		4
        /*003c*/ 	.byte	0x03, 0x1b
        /*003e*/ 	.short	0x00ff


	//----- nvinfo : EIATTR_MERCURY_ISA_VERSION
	.align		4
        /*0040*/ 	.byte	0x03, 0x5f
        /*0042*/ 	.short	0x0101


	//----- nvinfo : EIATTR_INT_WARP_WIDE_INSTR_OFFSETS
	.align		4
        /*0044*/ 	.byte	0x04, 0x31
        /*0046*/ 	.short	(.L_37 - .L_36)


	//   ....[0]....
.L_36:
        /*0048*/ 	.word	0x00000320


	//   ....[1]....
        /*004c*/ 	.word	0x00000490


	//   ....[2]....
        /*0050*/ 	.word	0x00000580


	//   ....[3]....
        /*0054*/ 	.word	0x00000670


	//   ....[4]....
        /*0058*/ 	.word	0x00000740


	//----- nvinfo : EIATTR_VRC_CTA_INIT_COUNT
	.align		4
.L_37:
        /*005c*/ 	.byte	0x02, 0x4a
	.zero		1
	.zero		1


	//----- nvinfo : EIATTR_EXIT_INSTR_OFFSETS
	.align		4
        /*0060*/ 	.byte	0x04, 0x1c
        /*0062*/ 	.short	(.L_39 - .L_38)


	//   ....[0]....
.L_38:
        /*0064*/ 	.word	0x00000050


	//   ....[1]....
        /*0068*/ 	.word	0x000003e0


	//   ....[2]....
        /*006c*/ 	.word	0x000007d0


	//----- nvinfo : EIATTR_CRS_STACK_SIZE
	.align		4
.L_39:
        /*0070*/ 	.byte	0x04, 0x1e
        /*0072*/ 	.short	(.L_41 - .L_40)
.L_40:
        /*0074*/ 	.word	0x00000000


	//----- nvinfo : EIATTR_CBANK_PARAM_SIZE
	.align		4
.L_41:
        /*0078*/ 	.byte	0x03, 0x19
        /*007a*/ 	.short	0x0018


	//----- nvinfo : EIATTR_PARAM_CBANK
	.align		4
        /*007c*/ 	.byte	0x04, 0x0a
        /*007e*/ 	.short	(.L_43 - .L_42)
	.align		4
.L_42:
        /*0080*/ 	.word	index@(.nv.constant0._Z9odd_countiPiS_)
        /*0084*/ 	.short	0x0380
        /*0086*/ 	.short	0x0018


	//----- nvinfo : EIATTR_SW_WAR
	.align		4
.L_43:
        /*0088*/ 	.byte	0x04, 0x36
        /*008a*/ 	.short	(.L_45 - .L_44)
.L_44:
        /*008c*/ 	.word	0x00000008
.L_45:


//--------------------- .nv.callgraph             --------------------------
	.section	.nv.callgraph,"",@"SHT_CUDA_CALLGRAPH"
	.align	4
	.sectionentsize	8
	.align		4
        /*0000*/ 	.word	0x00000000
	.align		4
        /*0004*/ 	.word	0xffffffff
	.align		4
        /*0008*/ 	.word	0x00000000
	.align		4
        /*000c*/ 	.word	0xfffffffe
	.align		4
        /*0010*/ 	.word	0x00000000
	.align		4
        /*0014*/ 	.word	0xfffffffd
	.align		4
        /*0018*/ 	.word	0x00000000
	.align		4
        /*001c*/ 	.word	0xfffffffc


//--------------------- .text._Z14fill_odd_arrayiPiS_ --------------------------
	.section	.text._Z14fill_odd_arrayiPiS_,"ax",@progbits
	.align	128
        .global         _Z14fill_odd_arrayiPiS_
        .type           _Z14fill_odd_arrayiPiS_,@function
        .size           _Z14fill_odd_arrayiPiS_,(.L_x_20 - _Z14fill_odd_arrayiPiS_)
        .other          _Z14fill_odd_arrayiPiS_,@"STO_CUDA_ENTRY STV_DEFAULT"
_Z14fill_odd_arrayiPiS_:
.text._Z14fill_odd_arrayiPiS_:
[----:B------:R-:W-:Y:S01]  /*0000*/  LDC R1, c[0x0][0x37c] ;  /* 0x0000df00ff017b82 */ /* 0x000fe20000000800 */
[----:B------:R-:W0:Y:S01]  /*0010*/  S2R R5, SR_TID.X ;  /* 0x0000000000057919 */ /* 0x000e220000002100 */
[----:B------:R-:W0:Y:S06]  /*0020*/  LDCU UR4, c[0x0][0x380] ;  /* 0x00007000ff0477ac */ /* 0x000e2c0008000800 */
[----:B------:R-:W1:Y:S01]  /*0030*/  LDC R0, c[0x0][0x360] ;  /* 0x0000d800ff007b82 */ /* 0x000e620000000800 */
[----:B0-----:R-:W-:-:S13]  /*0040*/  ISETP.GE.AND P0, PT, R5, UR4, PT ;  /* 0x0000000405007c0c */ /* 0x001fda000bf06270 */
[----:B------:R-:W-:Y:S05]  /*0050*/  @P0 EXIT ;  /* 0x000000000000094d */ /* 0x000fea0003800000 */
[----:B-1----:R-:W0:Y:S01]  /*0060*/  I2F.U32.RP R8, R0 ;  /* 0x0000000000087306 */ /* 0x002e220000209000 */
[----:B------:R-:W-:Y:S01]  /*0070*/  IMAD.IADD R4, R5, 0x1, R0 ;  /* 0x0000000105047824 */ /* 0x000fe200078e0200 */
[----:B------:R-:W-:Y:S01]  /*0080*/  ISETP.NE.U32.AND P2, PT, R0, RZ, PT ;  /* 0x000000ff0000720c */ /* 0x000fe20003f45070 */
[----:B------:R-:W1:Y:S01]  /*0090*/  LDCU UR8, c[0x0][0x380] ;  /* 0x00007000ff0877ac */ /* 0x000e620008000800 */
[----:B------:R-:W-:Y:S02]  /*00a0*/  BSSY.RECONVERGENT B0, `(.L_x_0) ;  /* 0x000002f000007945 */ /* 0x000fe40003800200 */
[C---:B------:R-:W-:Y:S01]  /*00b0*/  ISETP.GE.U32.AND P0, PT, R4.reuse, UR4, PT ;  /* 0x0000000404007c0c */ /* 0x040fe2000bf06070 */
[----:B------:R-:W2:Y:S01]  /*00c0*/  LDCU.64 UR6, c[0x0][0x388] ;  /* 0x00007100ff0677ac */ /* 0x000ea20008000a00 */
[----:B------:R-:W-:Y:S02]  /*00d0*/  VIMNMX.U32 R7, PT, PT, R4, UR4, !PT ;  /* 0x0000000404077c48 */ /* 0x000fe4000ffe0000 */
[----:B------:R-:W-:Y:S01]  /*00e0*/  SEL R6, RZ, 0x1, P0 ;  /* 0x00000001ff067807 */ /* 0x000fe20000000000 */
[----:B------:R-:W3:Y:S03]  /*00f0*/  LDCU.64 UR4, c[0x0][0x358] ;  /* 0x00006b00ff0477ac */ /* 0x000ee60008000a00 */
[----:B------:R-:W-:Y:S01]  /*0100*/  IADD3 R7, PT, PT, R7, -R4, -R6 ;  /* 0x8000000407077210 */ /* 0x000fe20007ffe806 */
[----:B0-----:R-:W0:Y:S02]  /*0110*/  MUFU.RCP R8, R8 ;  /* 0x0000000800087308 */ /* 0x001e240000001000 */
[----:B0-----:R-:W-:-:S06]  /*0120*/  VIADD R2, R8, 0xffffffe ;  /* 0x0ffffffe08027836 */ /* 0x001fcc0000000000 */
[----:B------:R0:W4:Y:S02]  /*0130*/  F2I.FTZ.U32.TRUNC.NTZ R3, R2 ;  /* 0x0000000200037305 */ /* 0x000124000021f000 */
[----:B0-----:R-:W-:Y:S02]  /*0140*/  IMAD.MOV.U32 R2, RZ, RZ, RZ ;  /* 0x000000ffff027224 */ /* 0x001fe400078e00ff */
[----:B----4-:R-:W-:-:S04]  /*0150*/  IMAD.MOV R9, RZ, RZ, -R3 ;  /* 0x000000ffff097224 */ /* 0x010fc800078e0a03 */
[----:B------:R-:W-:-:S04]  /*0160*/  IMAD R9, R9, R0, RZ ;  /* 0x0000000009097224 */ /* 0x000fc800078e02ff */
[----:B------:R-:W-:-:S06]  /*0170*/  IMAD.HI.U32 R8, R3, R9, R2 ;  /* 0x0000000903087227 */ /* 0x000fcc00078e0002 */
[----:B------:R-:W-:-:S04]  /*0180*/  IMAD.HI.U32 R9, R8, R7, RZ ;  /* 0x0000000708097227 */ /* 0x000fc800078e00ff */
[----:B------:R-:W-:-:S04]  /*0190*/  IMAD.MOV R2, RZ, RZ, -R9 ;  /* 0x000000ffff027224 */ /* 0x000fc800078e0a09 */
[----:B------:R-:W-:Y:S02]  /*01a0*/  IMAD R7, R0, R2, R7 ;  /* 0x0000000200077224 */ /* 0x000fe400078e0207 */
[----:B------:R-:W0:Y:S03]  /*01b0*/  LDC.64 R2, c[0x0][0x388] ;  /* 0x0000e200ff027b82 */ /* 0x000e260000000a00 */
[----:B------:R-:W-:-:S13]  /*01c0*/  ISETP.GE.U32.AND P0, PT, R7, R0, PT ;  /* 0x000000000700720c */ /* 0x000fda0003f06070 */
[----:B------:R-:W-:Y:S01]  /*01d0*/  @P0 IADD3 R7, PT, PT, R7, -R0, RZ ;  /* 0x8000000007070210 */ /* 0x000fe20007ffe0ff */
[----:B------:R-:W-:-:S03]  /*01e0*/  @P0 VIADD R9, R9, 0x1 ;  /* 0x0000000109090836 */ /* 0x000fc60000000000 */
[----:B------:R-:W-:-:S13]  /*01f0*/  ISETP.GE.U32.AND P1, PT, R7, R0, PT ;  /* 0x000000000700720c */ /* 0x000fda0003f26070 */
[----:B------:R-:W-:Y:S01]  /*0200*/  @P1 VIADD R9, R9, 0x1 ;  /* 0x0000000109091836 */ /* 0x000fe20000000000 */
[----:B------:R-:W-:-:S05]  /*0210*/  @!P2 LOP3.LUT R9, RZ, R0, RZ, 0x33, !PT ;  /* 0x00000000ff09a212 */ /* 0x000fca00078e33ff */
[----:B------:R-:W-:-:S05]  /*0220*/  IMAD.IADD R4, R6, 0x1, R9 ;  /* 0x0000000106047824 */ /* 0x000fca00078e0209 */
[C---:B------:R-:W-:Y:S02]  /*0230*/  LOP3.LUT R6, R4.reuse, 0x3, RZ, 0xc0, !PT ;  /* 0x0000000304067812 */ /* 0x040fe400078ec0ff */
[----:B------:R-:W-:Y:S02]  /*0240*/  ISETP.GE.U32.AND P0, PT, R4, 0x3, PT ;  /* 0x000000030400780c */ /* 0x000fe40003f06070 */
[----:B------:R-:W-:-:S13]  /*0250*/  ISETP.NE.AND P1, PT, R6, 0x3, PT ;  /* 0x000000030600780c */ /* 0x000fda0003f25270 */
[----:B0123--:R-:W-:Y:S05]  /*0260*/  @!P1 BRA `(.L_x_1) ;  /* 0x0000000000489947 */ /* 0x00ffea0003800000 */
[----:B------:R-:W-:Y:S02]  /*0270*/  VIADD R4, R4, 0x1 ;  /* 0x0000000104047836 */ /* 0x000fe40000000000 */
[----:B------:R-:W-:-:S03]  /*0280*/  IMAD.WIDE.U32 R6, R5, 0x4, RZ ;  /* 0x0000000405067825 */ /* 0x000fc600078e00ff */
[----:B------:R-:W-:-:S05]  /*0290*/  LOP3.LUT R4, R4, 0x3, RZ, 0xc0, !PT ;  /* 0x0000000304047812 */ /* 0x000fca00078ec0ff */
[C---:B------:R-:W-:Y:S01]  /*02a0*/  IMAD R5, R4.reuse, R0, R5 ;  /* 0x0000000004057224 */ /* 0x040fe200078e0205 */
[----:B------:R-:W-:-:S07]  /*02b0*/  IADD3 R4, PT, PT, -R4, RZ, RZ ;  /* 0x000000ff04047210 */ /* 0x000fce0007ffe1ff */
.L_x_2:
[----:B------:R-:W-:-:S04]  /*02c0*/  IADD3 R8, P1, PT, R6, UR6, RZ ;  /* 0x0000000606087c10 */ /* 0x000fc8000ff3e0ff */
[----:B------:R-:W-:-:S06]  /*02d0*/  IADD3.X R9, PT, PT, R7, UR7, RZ, P1, !PT ;  /* 0x0000000707097c10 */ /* 0x000fcc0008ffe4ff */
[----:B------:R-:W2:Y:S01]  /*02e0*/  LDG.E R9, desc[UR4][R8.64] ;  /* 0x0000000408097981 */ /* 0x000ea2000c1e1900 */
[----:B------:R-:W-:Y:S01]  /*02f0*/  VIADD R4, R4, 0x1 ;  /* 0x0000000104047836 */ /* 0x000fe20000000000 */
[----:B--2---:R-:W-:-:S04]  /*0300*/  LOP3.LUT R10, R9, 0x80000001, RZ, 0xc0, !PT ;  /* 0x80000001090a7812 */ /* 0x004fc800078ec0ff */
[----:B------:R-:W-:-:S13]  /*0310*/  ISETP.NE.AND P1, PT, R10, 0x1, PT ;  /* 0x000000010a00780c */ /* 0x000fda0003f25270 */
[----:B------:R-:W0:Y:S02]  /*0320*/  @!P1 LDC.64 R10, c[0x0][0x390] ;  /* 0x0000e400ff0a9b82 */ /* 0x000e240000000a00 */
[----:B0-----:R-:W-:-:S05]  /*0330*/  @!P1 IADD3 R10, P2, PT, R6, R10, RZ ;  /* 0x0000000a060a9210 */ /* 0x001fca0007f5e0ff */
[----:B------:R-:W-:Y:S02]  /*0340*/  @!P1 IMAD.X R11, R7, 0x1, R11, P2 ;  /* 0x00000001070b9824 */ /* 0x000fe400010e060b */
[----:B------:R-:W-:-:S03]  /*0350*/  IMAD.WIDE.U32 R6, R0, 0x4, R6 ;  /* 0x0000000400067825 */ /* 0x000fc600078e0006 */
[----:B------:R0:W-:Y:S01]  /*0360*/  @!P1 STG.E desc[UR4][R10.64], R9 ;  /* 0x000000090a009986 */ /* 0x0001e2000c101904 */
[----:B------:R-:W-:-:S13]  /*0370*/  ISETP.NE.AND P1, PT, R4, RZ, PT ;  /* 0x000000ff0400720c */ /* 0x000fda0003f25270 */
[----:B0-----:R-:W-:Y:S05]  /*0380*/  @P1 BRA `(.L_x_2) ;  /* 0xfffffffc00cc1947 */ /* 0x001fea000383ffff */
.L_x_1:
[----:B------:R-:W-:Y:S05]  /*0390*/  BSYNC.RECONVERGENT B0 ;  /* 0x0000000000007941 */ /* 0x000fea0003800200 */
.L_x_0:
[----:B------:R-:W-:Y:S05]  /*03a0*/  @!P0 EXIT ;  /* 0x000000000000894d */ /* 0x000fea0003800000 */
.L_x_3:
[----:B------:R-:W-:-:S05]  /*03b0*/  IMAD.WIDE.U32 R6, R5, 0x4, R2 ;  /* 0x0000000405067825 */ /* 0x000fca00078e0002 */
[----:B------:R-:W2:Y:S01]  /*03c0*/  LDG.E R13, desc[UR4][R6.64] ;  /* 0x00000004060d7981 */ /* 0x000ea2000c1e1900 */
[----:B------:R-:W-:Y:S01]  /*03d0*/  IMAD.IADD R11, R0, 0x1, R5 ;  /* 0x00000001000b7824 */ /* 0x000fe200078e0205 */
[----:B--2---:R-:W-:-:S04]  /*03e0*/  LOP3.LUT R4, R13, 0x80000001, RZ, 0xc0, !PT ;  /* 0x800000010d047812 */ /* 0x004fc800078ec0ff */
[----:B------:R-:W-:-:S13]  /*03f0*/  ISETP.NE.AND P0, PT, R4, 0x1, PT ;  /* 0x000000010400780c */ /* 0x000fda0003f05270 */
[----:B------:R-:W0:Y:S02]  /*0400*/  @!P0 LDC.64 R8, c[0x0][0x390] ;  /* 0x0000e400ff088b82 */ /* 0x000e240000000a00 */
[----:B0-----:R-:W-:-:S04]  /*0410*/  @!P0 IMAD.WIDE.U32 R4, R5, 0x4, R8 ;  /* 0x0000000405048825 */ /* 0x001fc800078e0008 */
[C---:B------:R-:W-:Y:S01]  /*0420*/  IMAD.WIDE.U32 R8, R11.reuse, 0x4, R2 ;  /* 0x000000040b087825 */ /* 0x040fe200078e0002 */
[----:B------:R0:W-:Y:S04]  /*0430*/  @!P0 STG.E desc[UR4][R4.64], R13 ;  /* 0x0000000d04008986 */ /* 0x0001e8000c101904 */
[----:B------:R-:W2:Y:S01]  /*0440*/  LDG.E R15, desc[UR4][R8.64] ;  /* 0x00000004080f7981 */ /* 0x000ea2000c1e1900 */
[----:B------:R-:W-:Y:S02]  /*0450*/  IADD3 R17, PT, PT, R11, R0, RZ ;  /* 0x000000000b117210 */ /* 0x000fe40007ffe0ff */
[----:B--2---:R-:W-:-:S04]  /*0460*/  LOP3.LUT R10, R15, 0x80000001, RZ, 0xc0, !PT ;  /* 0x800000010f0a7812 */ /* 0x004fc800078ec0ff */
[----:B------:R-:W-:-:S13]  /*0470*/  ISETP.NE.AND P0, PT, R10, 0x1, PT ;  /* 0x000000010a00780c */ /* 0x000fda0003f05270 */
[----:B------:R-:W1:Y:S02]  /*0480*/  @!P0 LDC.64 R6, c[0x0][0x390] ;  /* 0x0000e400ff068b82 */ /* 0x000e640000000a00 */
[----:B-1----:R-:W-:-:S04]  /*0490*/  @!P0 IMAD.WIDE.U32 R6, R11, 0x4, R6 ;  /* 0x000000040b068825 */ /* 0x002fc800078e0006 */
[C---:B------:R-:W-:Y:S01]  /*04a0*/  IMAD.WIDE.U32 R10, R17.reuse, 0x4, R2 ;  /* 0x00000004110a7825 */ /* 0x040fe200078e0002 */
[----:B------:R1:W-:Y:S05]  /*04b0*/  @!P0 STG.E desc[UR4][R6.64], R15 ;  /* 0x0000000f06008986 */ /* 0x0003ea000c101904 */
[----:B------:R-:W2:Y:S01]  /*04c0*/  LDG.E R11, desc[UR4][R10.64] ;  /* 0x000000040a0b7981 */ /* 0x000ea2000c1e1900 */
[----:B0-----:R-:W-:Y:S01]  /*04d0*/  IMAD.IADD R5, R17, 0x1, R0 ;  /* 0x0000000111057824 */ /* 0x001fe200078e0200 */
[----:B--2---:R-:W-:-:S04]  /*04e0*/  LOP3.LUT R12, R11, 0x80000001, RZ, 0xc0, !PT ;  /* 0x800000010b0c7812 */ /* 0x004fc800078ec0ff */
[----:B------:R-:W-:Y:S01]  /*04f0*/  ISETP.NE.AND P0, PT, R12, 0x1, PT ;  /* 0x000000010c00780c */ /* 0x000fe20003f05270 */
[----:B------:R-:W-:-:S12]  /*0500*/  IMAD.WIDE.U32 R12, R5, 0x4, R2 ;  /* 0x00000004050c7825 */ /* 0x000fd800078e0002 */
[----:B------:R-:W0:Y:S02]  /*0510*/  @!P0 LDC.64 R8, c[0x0][0x390] ;  /* 0x0000e400ff088b82 */ /* 0x000e240000000a00 */
[----:B0-----:R-:W-:-:S05]  /*0520*/  @!P0 IMAD.WIDE.U32 R8, R17, 0x4, R8 ;  /* 0x0000000411088825 */ /* 0x001fca00078e0008 */
[----:B------:R0:W-:Y:S04]  /*0530*/  @!P0 STG.E desc[UR4][R8.64], R11 ;  /* 0x0000000b08008986 */ /* 0x0001e8000c101904 */
[----:B------:R-:W2:Y:S02]  /*0540*/  LDG.E R13, desc[UR4][R12.64] ;  /* 0x000000040c0d7981 */ /* 0x000ea4000c1e1900 */
[----:B--2---:R-:W-:-:S04]  /*0550*/  LOP3.LUT R4, R13, 0x80000001, RZ, 0xc0, !PT ;  /* 0x800000010d047812 */ /* 0x004fc800078ec0ff */
[----:B------:R-:W-:-:S13]  /*0560*/  ISETP.NE.AND P0, PT, R4, 0x1, PT ;  /* 0x000000010400780c */ /* 0x000fda0003f05270 */
[----:B-1----:R-:W1:Y:S02]  /*0570*/  @!P0 LDC.64 R6, c[0x0][0x390] ;  /* 0x0000e400ff068b82 */ /* 0x002e640000000a00 */
[----:B-1----:R-:W-:-:S04]  /*0580*/  @!P0 IMAD.WIDE.U32 R6, R5, 0x4, R6 ;  /* 0x0000000405068825 */ /* 0x002fc800078e0006 */
[----:B------:R-:W-:Y:S01]  /*0590*/  IMAD.IADD R5, R5, 0x1, R0 ;  /* 0x0000000105057824 */ /* 0x000fe200078e0200 */
[----:B------:R0:W-:Y:S04]  /*05a0*/  @!P0 STG.E desc[UR4][R6.64], R13 ;  /* 0x0000000d06008986 */ /* 0x0001e8000c101904 */
[----:B------:R-:W-:-:S13]  /*05b0*/  ISETP.GE.AND P0, PT, R5, UR8, PT ;  /* 0x0000000805007c0c */ /* 0x000fda000bf06270 */
[----:B0-----:R-:W-:Y:S05]  /*05c0*/  @!P0 BRA `(.L_x_3) ;  /* 0xfffffffc00788947 */ /* 0x001fea000383ffff */
[----:B------:R-:W-:Y:S05]  /*05d0*/  EXIT ;  /* 0x000000000000794d */ /* 0x000fea0003800000 */
.L_x_4:
[----:B------:R-:W-:-:S00]  /*05e0*/  BRA `(.L_x_4) ;  /* 0xfffffffc00fc7947 */ /* 0x000fc0000383ffff */
[----:B------:R-:W-:-:S00]  /*05f0*/  NOP ;  /* 0x0000000000007918 */ /* 0x000fc00000000000 */
        /* <DEDUP_REMOVED lines=8> */
.L_x_20:


//--------------------- .text._Z9odd_countiPiS_   --------------------------
	.section	.text._Z9odd_countiPiS_,"ax",@progbits
	.align	128
        .global         _Z9odd_countiPiS_
        .type           _Z9odd_countiPiS_,@function
        .size           _Z9odd_countiPiS_,(.L_x_21 - _Z9odd_countiPiS_)
        .other          _Z9odd_countiPiS_,@"STO_CUDA_ENTRY STV_DEFAULT"
_Z9odd_countiPiS_:
.text._Z9odd_countiPiS_:
        /* <DEDUP_REMOVED lines=9> */
[----:B------:R-:W-:Y:S03]  /*0090*/  BSSY.RECONVERGENT B0, `(.L_x_5) ;  /* 0x0000031000007945 */ /* 0x000fe60003800200 */
[C---:B------:R-:W-:Y:S02]  /*00a0*/  ISETP.GE.U32.AND P0, PT, R4.reuse, UR4, PT ;  /* 0x0000000404007c0c */ /* 0x040fe4000bf06070 */
[----:B------:R-:W-:Y:S01]  /*00b0*/  VIMNMX.U32 R7, PT, PT, R4, UR4, !PT ;  /* 0x0000000404077c48 */ /* 0x000fe2000ffe0000 */
[----:B------:R-:W1:Y:S01]  /*00c0*/  LDCU.64 UR4, c[0x0][0x358] ;  /* 0x00006b00ff0477ac */ /* 0x000e620008000a00 */
[----:B------:R-:W-:-:S04]  /*00d0*/  SEL R6, RZ, 0x1, P0 ;  /* 0x00000001ff067807 */ /* 0x000fc80000000000 */
[----:B------:R-:W-:Y:S01]  /*00e0*/  IADD3 R7, PT, PT, R7, -R4, -R6 ;  /* 0x8000000407077210 */ /* 0x000fe20007ffe806 */
[----:B0-----:R-:W0:Y:S02]  /*00f0*/  MUFU.RCP R8, R8 ;  /* 0x0000000800087308 */ /* 0x001e240000001000 */
[----:B0-----:R-:W-:-:S06]  /*0100*/  VIADD R2, R8, 0xffffffe ;  /* 0x0ffffffe08027836 */ /* 0x001fcc0000000000 */
[----:B------:R0:W2:Y:S02]  /*0110*/  F2I.FTZ.U32.TRUNC.NTZ R3, R2 ;  /* 0x0000000200037305 */ /* 0x0000a4000021f000 */
[----:B0-----:R-:W-:Y:S02]  /*0120*/  IMAD.MOV.U32 R2, RZ, RZ, RZ ;  /* 0x000000ffff027224 */ /* 0x001fe400078e00ff */
[----:B--2---:R-:W-:-:S04]  /*0130*/  IMAD.MOV R9, RZ, RZ, -R3 ;  /* 0x000000ffff097224 */ /* 0x004fc800078e0a03 */
[----:B------:R-:W-:-:S04]  /*0140*/  IMAD R9, R9, R0, RZ ;  /* 0x0000000009097224 */ /* 0x000fc800078e02ff */
[----:B------:R-:W-:-:S06]  /*0150*/  IMAD.HI.U32 R8, R3, R9, R2 ;  /* 0x0000000903087227 */ /* 0x000fcc00078e0002 */
[----:B------:R-:W-:-:S04]  /*0160*/  IMAD.HI.U32 R3, R8, R7, RZ ;  /* 0x0000000708037227 */ /* 0x000fc800078e00ff */
[----:B------:R-:W-:-:S04]  /*0170*/  IMAD.MOV R2, RZ, RZ, -R3 ;  /* 0x000000ffff027224 */ /* 0x000fc800078e0a03 */
[----:B------:R-:W-:-:S05]  /*0180*/  IMAD R7, R0, R2, R7 ;  /* 0x0000000200077224 */ /* 0x000fca00078e0207 */
[----:B------:R-:W-:-:S13]  /*0190*/  ISETP.GE.U32.AND P0, PT, R7, R0, PT ;  /* 0x000000000700720c */ /* 0x000fda0003f06070 */
[----:B------:R-:W-:Y:S02]  /*01a0*/  @P0 IMAD.IADD R7, R7, 0x1, -R0 ;  /* 0x0000000107070824 */ /* 0x000fe400078e0a00 */
[----:B------:R-:W-:-:S03]  /*01b0*/  @P0 VIADD R3, R3, 0x1 ;  /* 0x0000000103030836 */ /* 0x000fc60000000000 */
[----:B------:R-:W-:-:S13]  /*01c0*/  ISETP.GE.U32.AND P1, PT, R7, R0, PT ;  /* 0x000000000700720c */ /* 0x000fda0003f26070 */
[----:B------:R-:W-:Y:S01]  /*01d0*/  @P1 VIADD R3, R3, 0x1 ;  /* 0x0000000103031836 */ /* 0x000fe20000000000 */
[----:B------:R-:W-:-:S05]  /*01e0*/  @!P2 LOP3.LUT R3, RZ, R0, RZ, 0x33, !PT ;  /* 0x00000000ff03a212 */ /* 0x000fca00078e33ff */
[----:B------:R-:W-:-:S05]  /*01f0*/  IMAD.IADD R8, R6, 0x1, R3 ;  /* 0x0000000106087824 */ /* 0x000fca00078e0203 */
[----:B------:R-:W-:-:S04]  /*0200*/  LOP3.LUT R2, R8, 0x3, RZ, 0xc0, !PT ;  /* 0x0000000308027812 */ /* 0x000fc800078ec0ff */
[----:B------:R-:W-:-:S13]  /*0210*/  ISETP.NE.AND P0, PT, R2, 0x3, PT ;  /* 0x000000030200780c */ /* 0x000fda0003f05270 */
[----:B-1----:R-:W-:Y:S05]  /*0220*/  @!P0 BRA `(.L_x_6) ;  /* 0x00000000005c8947 */ /* 0x002fea0003800000 */
[----:B------:R-:W0:Y:S01]  /*0230*/  LDC.64 R2, c[0x0][0x388] ;  /* 0x0000e200ff027b82 */ /* 0x000e220000000a00 */
[----:B------:R-:W-:-:S05]  /*0240*/  VIADD R4, R8, 0x1 ;  /* 0x0000000108047836 */ /* 0x000fca0000000000 */
[----:B------:R-:W-:Y:S01]  /*0250*/  LOP3.LUT R4, R4, 0x3, RZ, 0xc0, !PT ;  /* 0x0000000304047812 */ /* 0x000fe200078ec0ff */
[----:B0-----:R-:W-:-:S04]  /*0260*/  IMAD.WIDE.U32 R2, R5, 0x4, R2 ;  /* 0x0000000405027825 */ /* 0x001fc800078e0002 */
[----:B------:R-:W-:Y:S02]  /*0270*/  IMAD R5, R4, R0, R5 ;  /* 0x0000000004057224 */ /* 0x000fe400078e0205 */
[----:B------:R-:W-:-:S07]  /*0280*/  IMAD.MOV R4, RZ, RZ, -R4 ;  /* 0x000000ffff047224 */ /* 0x000fce00078e0a04 */
.L_x_9:
[----:B0-----:R-:W2:Y:S01]  /*0290*/  LDG.E R6, desc[UR4][R2.64] ;  /* 0x0000000402067981 */ /* 0x001ea2000c1e1900 */
[----:B------:R-:W-:Y:S01]  /*02a0*/  VIADD R4, R4, 0x1 ;  /* 0x0000000104047836 */ /* 0x000fe20000000000 */
[----:B------:R-:W-:Y:S04]  /*02b0*/  BSSY.RECONVERGENT B1, `(.L_x_7) ;  /* 0x000000c000017945 */ /* 0x000fe80003800200 */
[----:B------:R-:W-:Y:S02]  /*02c0*/  ISETP.NE.AND P1, PT, R4, RZ, PT ;  /* 0x000000ff0400720c */ /* 0x000fe40003f25270 */
[----:B--2---:R-:W-:-:S04]  /*02d0*/  LOP3.LUT R6, R6, 0x80000001, RZ, 0xc0, !PT ;  /* 0x8000000106067812 */ /* 0x004fc800078ec0ff */
[----:B------:R-:W-:-:S13]  /*02e0*/  ISETP.NE.AND P0, PT, R6, 0x1, PT ;  /* 0x000000010600780c */ /* 0x000fda0003f05270 */
[----:B------:R-:W-:Y:S05]  /*02f0*/  @P0 BRA `(.L_x_8) ;  /* 0x00000000001c0947 */ /* 0x000fea0003800000 */
[----:B------:R-:W0:Y:S01]  /*0300*/  S2R R10, SR_LANEID ;  /* 0x00000000000a7919 */ /* 0x000e220000000000 */
[----:B------:R-:W1:Y:S01]  /*0310*/  LDC.64 R6, c[0x0][0x390] ;  /* 0x0000e400ff067b82 */ /* 0x000e620000000a00 */
[----:B------:R-:W-:Y:S02]  /*0320*/  VOTEU.ANY UR6, UPT, PT ;  /* 0x0000000000067886 */ /* 0x000fe400038e0100 */
[----:B------:R-:W-:Y:S02]  /*0330*/  UFLO.U32 UR7, UR6 ;  /* 0x00000006000772bd */ /* 0x000fe400080e0000 */
[----:B------:R-:W1:Y:S04]  /*0340*/  POPC R9, UR6 ;  /* 0x0000000600097d09 */ /* 0x000e680008000000 */
[----:B0-----:R-:W-:-:S13]  /*0350*/  ISETP.EQ.U32.AND P0, PT, R10, UR7, PT ;  /* 0x000000070a007c0c */ /* 0x001fda000bf02070 */
[----:B-1----:R0:W-:Y:S02]  /*0360*/  @P0 REDG.E.ADD.STRONG.GPU desc[UR4][R6.64], R9 ;  /* 0x000000090600098e */ /* 0x0021e4000c12e104 */
.L_x_8:
[----:B------:R-:W-:Y:S05]  /*0370*/  BSYNC.RECONVERGENT B1 ;  /* 0x0000000000017941 */ /* 0x000fea0003800200 */
.L_x_7:
[----:B------:R-:W-:Y:S01]  /*0380*/  IMAD.WIDE.U32 R2, R0, 0x4, R2 ;  /* 0x0000000400027825 */ /* 0x000fe200078e0002 */
[----:B------:R-:W-:Y:S06]  /*0390*/  @P1 BRA `(.L_x_9) ;  /* 0xfffffffc00bc1947 */ /* 0x000fec000383ffff */
.L_x_6:
[----:B------:R-:W-:Y:S05]  /*03a0*/  BSYNC.RECONVERGENT B0 ;  /* 0x0000000000007941 */ /* 0x000fea0003800200 */
.L_x_5:
[----:B------:R-:W1:Y:S01]  /*03b0*/  LDC.64 R2, c[0x0][0x388] ;  /* 0x0000e200ff027b82 */ /* 0x000e620000000a00 */
[----:B------:R-:W-:Y:S01]  /*03c0*/  ISETP.GE.U32.AND P0, PT, R8, 0x3, PT ;  /* 0x000000030800780c */ /* 0x000fe20003f06070 */
[----:B------:R-:W2:-:S12]  /*03d0*/  LDCU UR8, c[0x0][0x380] ;  /* 0x00007000ff0877ac */ /* 0x000e980008000800 */
[----:B--2---:R-:W-:Y:S05]  /*03e0*/  @!P0 EXIT ;  /* 0x000000000000894d */ /* 0x004fea0003800000 */
.L_x_18:
[----:B01----:R-:W-:-:S06]  /*03f0*/  IMAD.WIDE.U32 R6, R5, 0x4, R2 ;  /* 0x0000000405067825 */ /* 0x003fcc00078e0002 */
[----:B------:R-:W2:Y:S01]  /*0400*/  LDG.E R6, desc[UR4][R6.64] ;  /* 0x0000000406067981 */ /* 0x000ea2000c1e1900 */
[----:B------:R-:W-:Y:S01]  /*0410*/  IMAD.IADD R11, R0, 0x1, R5 ;  /* 0x00000001000b7824 */ /* 0x000fe200078e0205 */
[----:B------:R-:W-:Y:S01]  /*0420*/  BSSY.RECONVERGENT B0, `(.L_x_10) ;  /* 0x000000c000007945 */ /* 0x000fe20003800200 */
[----:B--2---:R-:W-:-:S04]  /*0430*/  LOP3.LUT R4, R6, 0x80000001, RZ, 0xc0, !PT ;  /* 0x8000000106047812 */ /* 0x004fc800078ec0ff */
[----:B------:R-:W-:Y:S01]  /*0440*/  ISETP.NE.AND P0, PT, R4, 0x1, PT ;  /* 0x000000010400780c */ /* 0x000fe20003f05270 */
[----:B------:R-:W-:-:S12]  /*0450*/  IMAD.WIDE.U32 R4, R11, 0x4, R2 ;  /* 0x000000040b047825 */ /* 0x000fd800078e0002 */
        /* <DEDUP_REMOVED lines=8> */
.L_x_11:
[----:B------:R-:W-:Y:S05]  /*04e0*/  BSYNC.RECONVERGENT B0 ;  /* 0x0000000000007941 */ /* 0x000fea0003800200 */
.L_x_10:
[----:B------:R-:W0:Y:S01]  /*04f0*/  LDG.E R4, desc[UR4][R4.64] ;  /* 0x0000000404047981 */ /* 0x000e22000c1e1900 */
[----:B------:R-:W-:Y:S01]  /*0500*/  IMAD.IADD R11, R11, 0x1, R0 ;  /* 0x000000010b0b7824 */ /* 0x000fe200078e0200 */
[----:B------:R-:W-:Y:S01]  /*0510*/  BSSY.RECONVERGENT B0, `(.L_x_12) ;  /* 0x000000c000007945 */ /* 0x000fe20003800200 */
[----:B0-----:R-:W-:-:S04]  /*0520*/  LOP3.LUT R6, R4, 0x80000001, RZ, 0xc0, !PT ;  /* 0x8000000104067812 */ /* 0x001fc800078ec0ff */
        /* <DEDUP_REMOVED lines=10> */
.L_x_13:
[----:B------:R-:W-:Y:S05]  /*05d0*/  BSYNC.RECONVERGENT B0 ;  /* 0x0000000000007941 */ /* 0x000fea0003800200 */
.L_x_12:
        /* <DEDUP_REMOVED lines=14> */
.L_x_15:
[----:B------:R-:W-:Y:S05]  /*06c0*/  BSYNC.RECONVERGENT B0 ;  /* 0x0000000000007941 */ /* 0x000fea0003800200 */
.L_x_14:
[----:B------:R-:W0:Y:S01]  /*06d0*/  LDG.E R4, desc[UR4][R4.64] ;  /* 0x0000000404047981 */ /* 0x000e22000c1e1900 */
[----:B------:R-:W-:Y:S01]  /*06e0*/  BSSY.RECONVERGENT B0, `(.L_x_16) ;  /* 0x000000b000007945 */ /* 0x000fe20003800200 */
[----:B0-----:R-:W-:-:S04]  /*06f0*/  LOP3.LUT R6, R4, 0x80000001, RZ, 0xc0, !PT ;  /* 0x8000000104067812 */ /* 0x001fc800078ec0ff */
        /* <DEDUP_REMOVED lines=9> */
.L_x_17:
[----:B------:R-:W-:Y:S05]  /*0790*/  BSYNC.RECONVERGENT B0 ;  /* 0x0000000000007941 */ /* 0x000fea0003800200 */
.L_x_16:
[----:B0-----:R-:W-:-:S05]  /*07a0*/  IMAD.IADD R5, R11, 0x1, R0 ;  /* 0x000000010b057824 */ /* 0x001fca00078e0200 */
[----:B------:R-:W-:-:S13]  /*07b0*/  ISETP.GE.AND P0, PT, R5, UR8, PT ;  /* 0x0000000805007c0c */ /* 0x000fda000bf06270 */
[----:B------:R-:W-:Y:S05]  /*07c0*/  @!P0 BRA `(.L_x_18) ;  /* 0xfffffffc00088947 */ /* 0x000fea000383ffff */
[----:B------:R-:W-:Y:S05]  /*07d0*/  EXIT ;  /* 0x000000000000794d */ /* 0x000fea0003800000 */
.L_x_19:
        /* <DEDUP_REMOVED lines=10> */
.L_x_21:


//--------------------- .nv.shared.reserved.0     --------------------------
	.section	.nv.shared.reserved.0,"aw",@nobits
	.weak		__nv_reservedSMEM_offset_0_alias
	.size		__nv_reservedSMEM_offset_0_alias, 0, 64
	.other		__nv_reservedSMEM_offset_0_alias,@"STO_CUDA_RESERVED_SHARED STV_DEFAULT"
__nv_reservedSMEM_offset_0_alias:
	.zero		0
	.zero		64


//--------------------- .nv.constant0._Z14fill_odd_arrayiPiS_ --------------------------
	.section	.nv.constant0._Z14fill_odd_arrayiPiS_,"a",@progbits
	.sectionflags	@""
	.align	4
.nv.constant0._Z14fill_odd_arrayiPiS_:
	.zero		920


//--------------------- .nv.constant0._Z9odd_countiPiS_ --------------------------
	.section	.nv.constant0._Z9odd_countiPiS_,"a",@progbits
	.sectionflags	@""
	.align	4
.nv.constant0._Z9odd_countiPiS_:
	.zero		920


//--------------------- SYMBOLS --------------------------

	.type		.nv.reservedSmem.offset0,@object
	.size		.nv.reservedSmem.offset0,0x4
